//
// Generated by NVIDIA NVVM Compiler
//
// Compiler Build ID: CL-36424714
// Cuda compilation tools, release 13.0, V13.0.88
// Based on NVVM 20.0.0
//

.version 9.0
.target sm_100
.address_size 64

	// .globl	_Z5hellov
.extern .func  (.param .b32 func_retval0) vprintf
(
	.param .b64 vprintf_param_0,
	.param .b64 vprintf_param_1
)
;
.global .align 1 .b8 $str[38] = {72, 101, 108, 108, 111, 32, 119, 111, 114, 108, 100, 33, 32, 98, 108, 99, 111, 107, 105, 100, 58, 32, 37, 100, 10, 116, 104, 114, 101, 97, 100, 105, 100, 58, 37, 100, 10};

.visible .entry _Z5hellov()
{
	.local .align 8 .b8 	__local_depot0[8];
	.reg .b64 	%SP;
	.reg .b64 	%SPL;
	.reg .b32 	%r<5>;
	.reg .b64 	%rd<5>;

	mov.u64 	%SPL, __local_depot0;
	cvta.local.u64 	%SP, %SPL;
	add.u64 	%rd1, %SP, 0;
	add.u64 	%rd2, %SPL, 0;
	mov.u32 	%r1, %ctaid.x;
	mov.u32 	%r2, %tid.x;
	st.local.v2.u32 	[%rd2], {%r1, %r2};
	mov.u64 	%rd3, $str;
	cvta.global.u64 	%rd4, %rd3;
	{ // callseq 0, 0
	.param .b64 param0;
	st.param.b64 	[param0], %rd4;
	.param .b64 param1;
	st.param.b64 	[param1], %rd1;
	.param .b32 retval0;
	call.uni (retval0), 
	vprintf, 
	(
	param0, 
	param1
	);
	ld.param.b32 	%r3, [retval0];
	} // callseq 0
	ret;

}


// ===== COMPILED SASS (sm_100) =====

	.target	sm_100

	.elftype	@"ET_EXEC"


//--------------------- .note.nv.tkinfo           --------------------------
	.section	.note.nv.tkinfo,"",@"SHT_NOTE"
	.sectionflags	@"SHF_NOTE_NV_TKINFO"
	.tkinfo
        /*0018*/ 	.word	0x00000002
        /*0030*/ 	.string	""
        /*0030*/ 	.string	"ptxas"
        /*0030*/ 	.string	"Cuda compilation tools, release 13.0, V13.0.88"
        /*0030*/ 	.string	"Build cuda_13.0.r13.0/compiler.36424714_0"
        /*0030*/ 	.string	"-arch sm_100 -m 64 "



//--------------------- .note.nv.cuinfo           --------------------------
	.section	.note.nv.cuinfo,"",@"SHT_NOTE"
	.sectionflags	@"SHF_NOTE_NV_CUINFO"
        /*0018*/ 	.short	0x0002
        /*001a*/ 	.short	0x0064
        /*001c*/ 	.short	0x0082
	.zero		2


//--------------------- .nv.info                  --------------------------
	.section	.nv.info,"",@"SHT_CUDA_INFO"
	.align	4


	//----- nvinfo : EIATTR_REGCOUNT
	.align		4
        /*0000*/ 	.byte	0x04, 0x2f
        /*0002*/ 	.short	(.L_2 - .L_1)
	.align		4
.L_1:
        /*0004*/ 	.word	index@(_Z5hellov)
        /*0008*/ 	.word	0x00000018


	//----- nvinfo : EIATTR_FRAME_SIZE
	.align		4
.L_2:
        /*000c*/ 	.byte	0x04, 0x11
        /*000e*/ 	.short	(.L_4 - .L_3)
	.align		4
.L_3:
        /*0010*/ 	.word	index@(_Z5hellov)
        /*0014*/ 	.word	0x00000008


	//----- nvinfo : EIATTR_MIN_STACK_SIZE
	.align		4
.L_4:
        /*0018*/ 	.byte	0x04, 0x12
        /*001a*/ 	.short	(.L_6 - .L_5)
	.align		4
.L_5:
        /*001c*/ 	.word	index@(_Z5hellov)
        /*0020*/ 	.word	0x00000008
.L_6:


//--------------------- .nv.compat                --------------------------
	.section	.nv.compat,"",@"SHT_CUDA_COMPAT_INFO"
	.align	4
        /*0000*/ 	.byte	0x02, 0x09, 0x00, 0x00, 0x02, 0x02, 0x01, 0x00, 0x02, 0x05, 0x05, 0x00, 0x03, 0x07, 0x01, 0x01
        /*0010*/ 	.byte	0x02, 0x03, 0x00, 0x00, 0x02, 0x06, 0x01, 0x00, 0x04, 0x0b, 0x08, 0x00, 0x09, 0x00, 0x00, 0x00
        /*0020*/ 	.byte	0x00, 0x00, 0x00, 0x00


//--------------------- .nv.info._Z5hellov        --------------------------
	.section	.nv.info._Z5hellov,"",@"SHT_CUDA_INFO"
	.sectionflags	@""
	.align	4


	//----- nvinfo : EIATTR_CUDA_API_VERSION
	.align		4
        /*0000*/ 	.byte	0x04, 0x37
        /*0002*/ 	.short	(.L_8 - .L_7)
.L_7:
        /*0004*/ 	.word	0x00000082


	//----- nvinfo : EIATTR_SPARSE_MMA_MASK
	.align		4
.L_8:
        /*0008*/ 	.byte	0x03, 0x50
        /*000a*/ 	.short	0x0000


	//----- nvinfo : EIATTR_MAXREG_COUNT
	.align		4
        /*000c*/ 	.byte	0x03, 0x1b
        /*000e*/ 	.short	0x00ff


	//----- nvinfo : EIATTR_EXTERNS
	.align		4
        /*0010*/ 	.byte	0x04, 0x0f
        /*0012*/ 	.short	(.L_10 - .L_9)


	//   ....[0]....
	.align		4
.L_9:
        /*0014*/ 	.word	index@(vprintf)


	//----- nvinfo : EIATTR_MERCURY_ISA_VERSION
	.align		4
.L_10:
        /*0018*/ 	.byte	0x03, 0x5f
        /*001a*/ 	.short	0x0101


	//----- nvinfo : EIATTR_VRC_CTA_INIT_COUNT
	.align		4
        /*001c*/ 	.byte	0x02, 0x4a
	.zero		1
	.zero		1


	//----- nvinfo : EIATTR_SYSCALL_OFFSETS
	.align		4
        /*0020*/ 	.byte	0x04, 0x46
        /*0022*/ 	.short	(.L_12 - .L_11)


	//   ....[0]....
.L_11:
        /*0024*/ 	.word	0x000000f0


	//----- nvinfo : EIATTR_EXIT_INSTR_OFFSETS
	.align		4
.L_12:
        /*0028*/ 	.byte	0x04, 0x1c
        /*002a*/ 	.short	(.L_14 - .L_13)


	//   ....[0]....
.L_13:
        /*002c*/ 	.word	0x00000100


	//----- nvinfo : EIATTR_SW_WAR
	.align		4
.L_14:
        /*0030*/ 	.byte	0x04, 0x36
        /*0032*/ 	.short	(.L_16 - .L_15)
.L_15:
        /*0034*/ 	.word	0x00000008
.L_16:


//--------------------- .nv.callgraph             --------------------------
	.section	.nv.callgraph,"",@"SHT_CUDA_CALLGRAPH"
	.align	4
	.sectionentsize	8
	.align		4
        /*0000*/ 	.word	0x00000000
	.align		4
        /*0004*/ 	.word	0xffffffff
	.align		4
        /*0008*/ 	.word	index@(_Z5hellov)
	.align		4
        /*000c*/ 	.word	index@(vprintf)
	.align		4
        /*0010*/ 	.word	0x00000000
	.align		4
        /*0014*/ 	.word	0xfffffffe
	.align		4
        /*0018*/ 	.word	0x00000000
	.align		4
        /*001c*/ 	.word	0xfffffffd
	.align		4
        /*0020*/ 	.word	0x00000000
	.align		4
        /*0024*/ 	.word	0xfffffffc


//--------------------- .nv.constant4             --------------------------
	.section	.nv.constant4,"a",@progbits
	.align	8
	.align		8
.nv.constant4:
        /*0000*/ 	.dword	vprintf
	.align		8
        /*0008*/ 	.dword	$str


//--------------------- .text._Z5hellov           --------------------------
	.section	.text._Z5hellov,"ax",@progbits
	.align	128
        .global         _Z5hellov
        .type           _Z5hellov,@function
        .size           _Z5hellov,(.L_x_2 - _Z5hellov)
        .other          _Z5hellov,@"STO_CUDA_ENTRY STV_DEFAULT"
_Z5hellov:
.text._Z5hellov:
[----:B------:R-:W0:Y:S01]  /*0000*/  LDC R1, c[0x0][0x37c] ;  /* 0x0000df00ff017b82 */ /* 0x000e220000000800 */
[----:B------:R-:W1:Y:S01]  /*0010*/  S2R R8, SR_CTAID.X ;  /* 0x0000000000087919 */ /* 0x000e620000002500 */
[----:B0-----:R-:W-:Y:S01]  /*0020*/  VIADD R1, R1, 0xfffffff8 ;  /* 0xfffffff801017836 */ /* 0x001fe20000000000 */
[----:B------:R-:W-:Y:S01]  /*0030*/  MOV R0, 0x0 ;  /* 0x0000000000007802 */ /* 0x000fe20000000f00 */
[----:B------:R-:W0:Y:S01]  /*0040*/  LDCU UR4, c[0x0][0x2f8] ;  /* 0x00005f00ff0477ac */ /* 0x000e220008000800 */
[----:B------:R-:W1:Y:S03]  /*0050*/  S2R R9, SR_TID.X ;  /* 0x0000000000097919 */ /* 0x000e660000002100 */
[----:B------:R2:W3:Y:S01]  /*0060*/  LDC.64 R2, c[0x4][R0] ;  /* 0x0100000000027b82 */ /* 0x0004e20000000a00 */
[----:B------:R-:W4:Y:S01]  /*0070*/  LDCU.64 UR6, c[0x4][0x8] ;  /* 0x01000100ff0677ac */ /* 0x000f220008000a00 */
[----:B------:R-:W5:Y:S01]  /*0080*/  LDCU UR5, c[0x0][0x2fc] ;  /* 0x00005f80ff0577ac */ /* 0x000f620008000800 */
[----:B0-----:R-:W-:Y:S01]  /*0090*/  IADD3 R6, P0, PT, R1, UR4, RZ ;  /* 0x0000000401067c10 */ /* 0x001fe2000ff1e0ff */
[----:B----4-:R-:W-:Y:S01]  /*00a0*/  IMAD.U32 R4, RZ, RZ, UR6 ;  /* 0x00000006ff047e24 */ /* 0x010fe2000f8e00ff */
[----:B------:R-:W-:-:S03]  /*00b0*/  MOV R5, UR7 ;  /* 0x0000000700057c02 */ /* 0x000fc60008000f00 */
[----:B-----5:R-:W-:Y:S01]  /*00c0*/  IMAD.X R7, RZ, RZ, UR5, P0 ;  /* 0x00000005ff077e24 */ /* 0x020fe200080e06ff */
[----:B-1----:R2:W-:Y:S07]  /*00d0*/  STL.64 [R1], R8 ;  /* 0x0000000801007387 */ /* 0x0025ee0000100a00 */
[----:B------:R-:W-:-:S07]  /*00e0*/  LEPC R20, `(.L_x_0) ;  /* 0x000000001014794e */ /* 0x000fce0000000000 */
[----:B--23--:R-:W-:Y:S05]  /*00f0*/  CALL.ABS.NOINC R2 ;  /* 0x0000000002007343 */ /* 0x00cfea0003c00000 */
.L_x_0:
[----:B------:R-:W-:Y:S05]  /*0100*/  EXIT ;  /* 0x000000000000794d */ /* 0x000fea0003800000 */
.L_x_1:
[----:B------:R-:W-:-:S00]  /*0110*/  BRA `(.L_x_1) ;  /* 0xfffffffc00fc7947 */ /* 0x000fc0000383ffff */
[----:B------:R-:W-:-:S00]  /*0120*/  NOP ;  /* 0x0000000000007918 */ /* 0x000fc00000000000 */
        /* <DEDUP_REMOVED lines=13> */
.L_x_2:


//--------------------- .nv.global.init           --------------------------
	.section	.nv.global.init,"aw",@progbits
.nv.global.init:
	.type		$str,@object
	.size		$str,(.L_0 - $str)
$str:
        /*0000*/ 	.byte	0x48, 0x65, 0x6c, 0x6c, 0x6f, 0x20, 0x77, 0x6f, 0x72, 0x6c, 0x64, 0x21, 0x20, 0x62, 0x6c, 0x63
        /*0010*/ 	.byte	0x6f, 0x6b, 0x69, 0x64, 0x3a, 0x20, 0x25, 0x64, 0x0a, 0x74, 0x68, 0x72, 0x65, 0x61, 0x64, 0x69
        /*0020*/ 	.byte	0x64, 0x3a, 0x25, 0x64, 0x0a, 0x00
.L_0:


//--------------------- .nv.shared.reserved.0     --------------------------
	.section	.nv.shared.reserved.0,"aw",@nobits
	.weak		__nv_reservedSMEM_offset_0_alias
	.size		__nv_reservedSMEM_offset_0_alias, 0, 64
	.other		__nv_reservedSMEM_offset_0_alias,@"STO_CUDA_RESERVED_SHARED STV_DEFAULT"
__nv_reservedSMEM_offset_0_alias:
	.zero		0
	.zero		64


//--------------------- .nv.constant0._Z5hellov   --------------------------
	.section	.nv.constant0._Z5hellov,"a",@progbits
	.sectionflags	@""
	.align	4
.nv.constant0._Z5hellov:
	.zero		896


//--------------------- SYMBOLS --------------------------

	.type		.nv.reservedSmem.offset0,@object
	.size		.nv.reservedSmem.offset0,0x4
	.type		vprintf,@function
